//
// Generated by NVIDIA NVVM Compiler
//
// Compiler Build ID: CL-36424714
// Cuda compilation tools, release 13.0, V13.0.88
// Based on NVVM 20.0.0
//

.version 9.0
.target sm_100
.address_size 64

	// .globl	_Z17threadFenceSystemPi

.visible .entry _Z17threadFenceSystemPi(
	.param .u64 .ptr .align 1 _Z17threadFenceSystemPi_param_0
)
{
	.reg .b32 	%r<5>;
	.reg .b64 	%rd<5>;

	ld.param.u64 	%rd1, [_Z17threadFenceSystemPi_param_0];
	cvta.to.global.u64 	%rd2, %rd1;
	mov.u32 	%r1, %tid.x;
	mov.u32 	%r2, %ctaid.x;
	mov.u32 	%r3, %ntid.x;
	mad.lo.s32 	%r4, %r2, %r3, %r1;
	mul.wide.s32 	%rd3, %r4, 4;
	add.s64 	%rd4, %rd2, %rd3;
	st.global.u32 	[%rd4], %r4;
	membar.sys;
	ret;

}


// ===== COMPILED SASS (sm_100) =====

	.target	sm_100

	.elftype	@"ET_EXEC"


//--------------------- .note.nv.tkinfo           --------------------------
	.section	.note.nv.tkinfo,"",@"SHT_NOTE"
	.sectionflags	@"SHF_NOTE_NV_TKINFO"
	.tkinfo
        /*0018*/ 	.word	0x00000002
        /*0030*/ 	.string	""
        /*0030*/ 	.string	"ptxas"
        /*0030*/ 	.string	"Cuda compilation tools, release 13.0, V13.0.88"
        /*0030*/ 	.string	"Build cuda_13.0.r13.0/compiler.36424714_0"
        /*0030*/ 	.string	"-arch sm_100 -m 64 "



//--------------------- .note.nv.cuinfo           --------------------------
	.section	.note.nv.cuinfo,"",@"SHT_NOTE"
	.sectionflags	@"SHF_NOTE_NV_CUINFO"
        /*0018*/ 	.short	0x0002
        /*001a*/ 	.short	0x0064
        /*001c*/ 	.short	0x0082
	.zero		2


//--------------------- .nv.info                  --------------------------
	.section	.nv.info,"",@"SHT_CUDA_INFO"
	.align	4


	//----- nvinfo : EIATTR_REGCOUNT
	.align		4
        /*0000*/ 	.byte	0x04, 0x2f
        /*0002*/ 	.short	(.L_1 - .L_0)
	.align		4
.L_0:
        /*0004*/ 	.word	index@(_Z17threadFenceSystemPi)
        /*0008*/ 	.word	0x00000008


	//----- nvinfo : EIATTR_FRAME_SIZE
	.align		4
.L_1:
        /*000c*/ 	.byte	0x04, 0x11
        /*000e*/ 	.short	(.L_3 - .L_2)
	.align		4
.L_2:
        /*0010*/ 	.word	index@(_Z17threadFenceSystemPi)
        /*0014*/ 	.word	0x00000000


	//----- nvinfo : EIATTR_MIN_STACK_SIZE
	.align		4
.L_3:
        /*0018*/ 	.byte	0x04, 0x12
        /*001a*/ 	.short	(.L_5 - .L_4)
	.align		4
.L_4:
        /*001c*/ 	.word	index@(_Z17threadFenceSystemPi)
        /*0020*/ 	.word	0x00000000
.L_5:


//--------------------- .nv.compat                --------------------------
	.section	.nv.compat,"",@"SHT_CUDA_COMPAT_INFO"
	.align	4
        /*0000*/ 	.byte	0x02, 0x09, 0x00, 0x00, 0x02, 0x02, 0x01, 0x00, 0x02, 0x05, 0x05, 0x00, 0x03, 0x07, 0x01, 0x01
        /*0010*/ 	.byte	0x02, 0x03, 0x00, 0x00, 0x02, 0x06, 0x01, 0x00, 0x04, 0x0b, 0x08, 0x00, 0x09, 0x00, 0x00, 0x00
        /*0020*/ 	.byte	0x00, 0x00, 0x00, 0x00


//--------------------- .nv.info._Z17threadFenceSystemPi --------------------------
	.section	.nv.info._Z17threadFenceSystemPi,"",@"SHT_CUDA_INFO"
	.sectionflags	@""
	.align	4


	//----- nvinfo : EIATTR_CUDA_API_VERSION
	.align		4
        /*0000*/ 	.byte	0x04, 0x37
        /*0002*/ 	.short	(.L_7 - .L_6)
.L_6:
        /*0004*/ 	.word	0x00000082


	//----- nvinfo : EIATTR_KPARAM_INFO
	.align		4
.L_7:
        /*0008*/ 	.byte	0x04, 0x17
        /*000a*/ 	.short	(.L_9 - .L_8)
.L_8:
        /*000c*/ 	.word	0x00000000
        /*0010*/ 	.short	0x0000
        /*0012*/ 	.short	0x0000
        /*0014*/ 	.byte	0x00, 0xf5, 0x21, 0x00


	//----- nvinfo : EIATTR_SPARSE_MMA_MASK
	.align		4
.L_9:
        /*0018*/ 	.byte	0x03, 0x50
        /*001a*/ 	.short	0x0000


	//----- nvinfo : EIATTR_MAXREG_COUNT
	.align		4
        /*001c*/ 	.byte	0x03, 0x1b
        /*001e*/ 	.short	0x00ff


	//----- nvinfo : EIATTR_MERCURY_ISA_VERSION
	.align		4
        /*0020*/ 	.byte	0x03, 0x5f
        /*0022*/ 	.short	0x0101


	//----- nvinfo : EIATTR_VRC_CTA_INIT_COUNT
	.align		4
        /*0024*/ 	.byte	0x02, 0x4a
	.zero		1
	.zero		1


	//----- nvinfo : EIATTR_EXIT_INSTR_OFFSETS
	.align		4
        /*0028*/ 	.byte	0x04, 0x1c
        /*002a*/ 	.short	(.L_11 - .L_10)


	//   ....[0]....
.L_10:
        /*002c*/ 	.word	0x000000d0


	//----- nvinfo : EIATTR_CBANK_PARAM_SIZE
	.align		4
.L_11:
        /*0030*/ 	.byte	0x03, 0x19
        /*0032*/ 	.short	0x0008


	//----- nvinfo : EIATTR_PARAM_CBANK
	.align		4
        /*0034*/ 	.byte	0x04, 0x0a
        /*0036*/ 	.short	(.L_13 - .L_12)
	.align		4
.L_12:
        /*0038*/ 	.word	index@(.nv.constant0._Z17threadFenceSystemPi)
        /*003c*/ 	.short	0x0380
        /*003e*/ 	.short	0x0008


	//----- nvinfo : EIATTR_SW_WAR
	.align		4
.L_13:
        /*0040*/ 	.byte	0x04, 0x36
        /*0042*/ 	.short	(.L_15 - .L_14)
.L_14:
        /*0044*/ 	.word	0x00000008
.L_15:


//--------------------- .nv.callgraph             --------------------------
	.section	.nv.callgraph,"",@"SHT_CUDA_CALLGRAPH"
	.align	4
	.sectionentsize	8
	.align		4
        /*0000*/ 	.word	0x00000000
	.align		4
        /*0004*/ 	.word	0xffffffff
	.align		4
        /*0008*/ 	.word	0x00000000
	.align		4
        /*000c*/ 	.word	0xfffffffe
	.align		4
        /*0010*/ 	.word	0x00000000
	.align		4
        /*0014*/ 	.word	0xfffffffd
	.align		4
        /*0018*/ 	.word	0x00000000
	.align		4
        /*001c*/ 	.word	0xfffffffc


//--------------------- .text._Z17threadFenceSystemPi --------------------------
	.section	.text._Z17threadFenceSystemPi,"ax",@progbits
	.align	128
        .global         _Z17threadFenceSystemPi
        .type           _Z17threadFenceSystemPi,@function
        .size           _Z17threadFenceSystemPi,(.L_x_1 - _Z17threadFenceSystemPi)
        .other          _Z17threadFenceSystemPi,@"STO_CUDA_ENTRY STV_DEFAULT"
_Z17threadFenceSystemPi:
.text._Z17threadFenceSystemPi:
[----:B------:R-:W-:Y:S01]  /*0000*/  LDC R1, c[0x0][0x37c] ;  /* 0x0000df00ff017b82 */ /* 0x000fe20000000800 */
[----:B------:R-:W0:Y:S07]  /*0010*/  S2R R5, SR_TID.X ;  /* 0x0000000000057919 */ /* 0x000e2e0000002100 */
[----:B------:R-:W0:Y:S01]  /*0020*/  S2UR UR6, SR_CTAID.X ;  /* 0x00000000000679c3 */ /* 0x000e220000002500 */
[----:B------:R-:W1:Y:S07]  /*0030*/  LDCU.64 UR4, c[0x0][0x358] ;  /* 0x00006b00ff0477ac */ /* 0x000e6e0008000a00 */
[----:B------:R-:W0:Y:S08]  /*0040*/  LDC R0, c[0x0][0x360] ;  /* 0x0000d800ff007b82 */ /* 0x000e300000000800 */
[----:B------:R-:W2:Y:S01]  /*0050*/  LDC.64 R2, c[0x0][0x380] ;  /* 0x0000e000ff027b82 */ /* 0x000ea20000000a00 */
[----:B0-----:R-:W-:-:S04]  /*0060*/  IMAD R5, R0, UR6, R5 ;  /* 0x0000000600057c24 */ /* 0x001fc8000f8e0205 */
[----:B--2---:R-:W-:-:S05]  /*0070*/  IMAD.WIDE R2, R5, 0x4, R2 ;  /* 0x0000000405027825 */ /* 0x004fca00078e0202 */
[----:B-1----:R-:W-:Y:S01]  /*0080*/  STG.E desc[UR4][R2.64], R5 ;  /* 0x0000000502007986 */ /* 0x002fe2000c101904 */
[----:B------:R-:W-:Y:S06]  /*0090*/  MEMBAR.SC.SYS ;  /* 0x0000000000007992 */ /* 0x000fec0000003000 */
[----:B------:R-:W-:-:S00]  /*00a0*/  ERRBAR ;  /* 0x00000000000079ab */ /* 0x000fc00000000000 */
[----:B------:R-:W-:Y:S06]  /*00b0*/  CGAERRBAR ;  /* 0x00000000000075ab */ /* 0x000fec0000000000 */
[----:B------:R-:W-:Y:S01]  /*00c0*/  CCTL.IVALL ;  /* 0x00000000ff00798f */ /* 0x000fe20002000000 */
[----:B------:R-:W-:Y:S05]  /*00d0*/  EXIT ;  /* 0x000000000000794d */ /* 0x000fea0003800000 */
.L_x_0:
[----:B------:R-:W-:-:S00]  /*00e0*/  BRA `(.L_x_0) ;  /* 0xfffffffc00fc7947 */ /* 0x000fc0000383ffff */
[----:B------:R-:W-:-:S00]  /*00f0*/  NOP ;  /* 0x0000000000007918 */ /* 0x000fc00000000000 */
        /* <DEDUP_REMOVED lines=8> */
.L_x_1:


//--------------------- .nv.shared.reserved.0     --------------------------
	.section	.nv.shared.reserved.0,"aw",@nobits
	.weak		__nv_reservedSMEM_offset_0_alias
	.size		__nv_reservedSMEM_offset_0_alias, 0, 64
	.other		__nv_reservedSMEM_offset_0_alias,@"STO_CUDA_RESERVED_SHARED STV_DEFAULT"
__nv_reservedSMEM_offset_0_alias:
	.zero		0
	.zero		64


//--------------------- .nv.constant0._Z17threadFenceSystemPi --------------------------
	.section	.nv.constant0._Z17threadFenceSystemPi,"a",@progbits
	.sectionflags	@""
	.align	4
.nv.constant0._Z17threadFenceSystemPi:
	.zero		904


//--------------------- SYMBOLS --------------------------

	.type		.nv.reservedSmem.offset0,@object
	.size		.nv.reservedSmem.offset0,0x4
